//
// Generated by NVIDIA NVVM Compiler
//
// Compiler Build ID: CL-36424714
// Cuda compilation tools, release 13.0, V13.0.88
// Based on NVVM 20.0.0
//

.version 9.0
.target sm_100
.address_size 64

	// .globl	_Z15vector_additionPiS_iS_

.visible .entry _Z15vector_additionPiS_iS_(
	.param .u64 .ptr .align 1 _Z15vector_additionPiS_iS__param_0,
	.param .u64 .ptr .align 1 _Z15vector_additionPiS_iS__param_1,
	.param .u32 _Z15vector_additionPiS_iS__param_2,
	.param .u64 .ptr .align 1 _Z15vector_additionPiS_iS__param_3
)
{
	.reg .b32 	%r<8>;
	.reg .b64 	%rd<11>;

	ld.param.u64 	%rd1, [_Z15vector_additionPiS_iS__param_0];
	ld.param.u64 	%rd2, [_Z15vector_additionPiS_iS__param_1];
	ld.param.u64 	%rd3, [_Z15vector_additionPiS_iS__param_3];
	cvta.to.global.u64 	%rd4, %rd3;
	cvta.to.global.u64 	%rd5, %rd2;
	cvta.to.global.u64 	%rd6, %rd1;
	mov.u32 	%r1, %tid.x;
	mov.u32 	%r2, %ctaid.x;
	mov.u32 	%r3, %ntid.x;
	mad.lo.s32 	%r4, %r2, %r3, %r1;
	mul.wide.s32 	%rd7, %r4, 4;
	add.s64 	%rd8, %rd6, %rd7;
	ld.global.u32 	%r5, [%rd8];
	add.s64 	%rd9, %rd5, %rd7;
	ld.global.u32 	%r6, [%rd9];
	add.s32 	%r7, %r6, %r5;
	add.s64 	%rd10, %rd4, %rd7;
	st.global.u32 	[%rd10], %r7;
	ret;

}


// ===== COMPILED SASS (sm_100) =====

	.target	sm_100

	.elftype	@"ET_EXEC"


//--------------------- .note.nv.tkinfo           --------------------------
	.section	.note.nv.tkinfo,"",@"SHT_NOTE"
	.sectionflags	@"SHF_NOTE_NV_TKINFO"
	.tkinfo
        /*0018*/ 	.word	0x00000002
        /*0030*/ 	.string	""
        /*0030*/ 	.string	"ptxas"
        /*0030*/ 	.string	"Cuda compilation tools, release 13.0, V13.0.88"
        /*0030*/ 	.string	"Build cuda_13.0.r13.0/compiler.36424714_0"
        /*0030*/ 	.string	"-arch sm_100 -m 64 "



//--------------------- .note.nv.cuinfo           --------------------------
	.section	.note.nv.cuinfo,"",@"SHT_NOTE"
	.sectionflags	@"SHF_NOTE_NV_CUINFO"
        /*0018*/ 	.short	0x0002
        /*001a*/ 	.short	0x0064
        /*001c*/ 	.short	0x0082
	.zero		2


//--------------------- .nv.info                  --------------------------
	.section	.nv.info,"",@"SHT_CUDA_INFO"
	.align	4


	//----- nvinfo : EIATTR_REGCOUNT
	.align		4
        /*0000*/ 	.byte	0x04, 0x2f
        /*0002*/ 	.short	(.L_1 - .L_0)
	.align		4
.L_0:
        /*0004*/ 	.word	index@(_Z15vector_additionPiS_iS_)
        /*0008*/ 	.word	0x0000000c


	//----- nvinfo : EIATTR_FRAME_SIZE
	.align		4
.L_1:
        /*000c*/ 	.byte	0x04, 0x11
        /*000e*/ 	.short	(.L_3 - .L_2)
	.align		4
.L_2:
        /*0010*/ 	.word	index@(_Z15vector_additionPiS_iS_)
        /*0014*/ 	.word	0x00000000


	//----- nvinfo : EIATTR_MIN_STACK_SIZE
	.align		4
.L_3:
        /*0018*/ 	.byte	0x04, 0x12
        /*001a*/ 	.short	(.L_5 - .L_4)
	.align		4
.L_4:
        /*001c*/ 	.word	index@(_Z15vector_additionPiS_iS_)
        /*0020*/ 	.word	0x00000000
.L_5:


//--------------------- .nv.compat                --------------------------
	.section	.nv.compat,"",@"SHT_CUDA_COMPAT_INFO"
	.align	4
        /*0000*/ 	.byte	0x02, 0x09, 0x00, 0x00, 0x02, 0x02, 0x01, 0x00, 0x02, 0x05, 0x05, 0x00, 0x03, 0x07, 0x01, 0x01
        /*0010*/ 	.byte	0x02, 0x03, 0x00, 0x00, 0x02, 0x06, 0x01, 0x00, 0x04, 0x0b, 0x08, 0x00, 0x09, 0x00, 0x00, 0x00
        /*0020*/ 	.byte	0x00, 0x00, 0x00, 0x00


//--------------------- .nv.info._Z15vector_additionPiS_iS_ --------------------------
	.section	.nv.info._Z15vector_additionPiS_iS_,"",@"SHT_CUDA_INFO"
	.sectionflags	@""
	.align	4


	//----- nvinfo : EIATTR_CUDA_API_VERSION
	.align		4
        /*0000*/ 	.byte	0x04, 0x37
        /*0002*/ 	.short	(.L_7 - .L_6)
.L_6:
        /*0004*/ 	.word	0x00000082


	//----- nvinfo : EIATTR_KPARAM_INFO
	.align		4
.L_7:
        /*0008*/ 	.byte	0x04, 0x17
        /*000a*/ 	.short	(.L_9 - .L_8)
.L_8:
        /*000c*/ 	.word	0x00000000
        /*0010*/ 	.short	0x0003
        /*0012*/ 	.short	0x0018
        /*0014*/ 	.byte	0x00, 0xf5, 0x21, 0x00


	//----- nvinfo : EIATTR_KPARAM_INFO
	.align		4
.L_9:
        /*0018*/ 	.byte	0x04, 0x17
        /*001a*/ 	.short	(.L_11 - .L_10)
.L_10:
        /*001c*/ 	.word	0x00000000
        /*0020*/ 	.short	0x0002
        /*0022*/ 	.short	0x0010
        /*0024*/ 	.byte	0x00, 0xf0, 0x11, 0x00


	//----- nvinfo : EIATTR_KPARAM_INFO
	.align		4
.L_11:
        /*0028*/ 	.byte	0x04, 0x17
        /*002a*/ 	.short	(.L_13 - .L_12)
.L_12:
        /*002c*/ 	.word	0x00000000
        /*0030*/ 	.short	0x0001
        /*0032*/ 	.short	0x0008
        /*0034*/ 	.byte	0x00, 0xf5, 0x21, 0x00


	//----- nvinfo : EIATTR_KPARAM_INFO
	.align		4
.L_13:
        /*0038*/ 	.byte	0x04, 0x17
        /*003a*/ 	.short	(.L_15 - .L_14)
.L_14:
        /*003c*/ 	.word	0x00000000
        /*0040*/ 	.short	0x0000
        /*0042*/ 	.short	0x0000
        /*0044*/ 	.byte	0x00, 0xf5, 0x21, 0x00


	//----- nvinfo : EIATTR_SPARSE_MMA_MASK
	.align		4
.L_15:
        /*0048*/ 	.byte	0x03, 0x50
        /*004a*/ 	.short	0x0000


	//----- nvinfo : EIATTR_MAXREG_COUNT
	.align		4
        /*004c*/ 	.byte	0x03, 0x1b
        /*004e*/ 	.short	0x00ff


	//----- nvinfo : EIATTR_MERCURY_ISA_VERSION
	.align		4
        /*0050*/ 	.byte	0x03, 0x5f
        /*0052*/ 	.short	0x0101


	//----- nvinfo : EIATTR_VRC_CTA_INIT_COUNT
	.align		4
        /*0054*/ 	.byte	0x02, 0x4a
	.zero		1
	.zero		1


	//----- nvinfo : EIATTR_EXIT_INSTR_OFFSETS
	.align		4
        /*0058*/ 	.byte	0x04, 0x1c
        /*005a*/ 	.short	(.L_17 - .L_16)


	//   ....[0]....
.L_16:
        /*005c*/ 	.word	0x00000100


	//----- nvinfo : EIATTR_CBANK_PARAM_SIZE
	.align		4
.L_17:
        /*0060*/ 	.byte	0x03, 0x19
        /*0062*/ 	.short	0x0020


	//----- nvinfo : EIATTR_PARAM_CBANK
	.align		4
        /*0064*/ 	.byte	0x04, 0x0a
        /*0066*/ 	.short	(.L_19 - .L_18)
	.align		4
.L_18:
        /*0068*/ 	.word	index@(.nv.constant0._Z15vector_additionPiS_iS_)
        /*006c*/ 	.short	0x0380
        /*006e*/ 	.short	0x0020


	//----- nvinfo : EIATTR_SW_WAR
	.align		4
.L_19:
        /*0070*/ 	.byte	0x04, 0x36
        /*0072*/ 	.short	(.L_21 - .L_20)
.L_20:
        /*0074*/ 	.word	0x00000008
.L_21:


//--------------------- .nv.callgraph             --------------------------
	.section	.nv.callgraph,"",@"SHT_CUDA_CALLGRAPH"
	.align	4
	.sectionentsize	8
	.align		4
        /*0000*/ 	.word	0x00000000
	.align		4
        /*0004*/ 	.word	0xffffffff
	.align		4
        /*0008*/ 	.word	0x00000000
	.align		4
        /*000c*/ 	.word	0xfffffffe
	.align		4
        /*0010*/ 	.word	0x00000000
	.align		4
        /*0014*/ 	.word	0xfffffffd
	.align		4
        /*0018*/ 	.word	0x00000000
	.align		4
        /*001c*/ 	.word	0xfffffffc


//--------------------- .text._Z15vector_additionPiS_iS_ --------------------------
	.section	.text._Z15vector_additionPiS_iS_,"ax",@progbits
	.align	128
        .global         _Z15vector_additionPiS_iS_
        .type           _Z15vector_additionPiS_iS_,@function
        .size           _Z15vector_additionPiS_iS_,(.L_x_1 - _Z15vector_additionPiS_iS_)
        .other          _Z15vector_additionPiS_iS_,@"STO_CUDA_ENTRY STV_DEFAULT"
_Z15vector_additionPiS_iS_:
.text._Z15vector_additionPiS_iS_:
[----:B------:R-:W-:Y:S01]  /*0000*/  LDC R1, c[0x0][0x37c] ;  /* 0x0000df00ff017b82 */ /* 0x000fe20000000800 */
[----:B------:R-:W0:Y:S07]  /*0010*/  S2R R9, SR_TID.X ;  /* 0x0000000000097919 */ /* 0x000e2e0000002100 */
[----:B------:R-:W0:Y:S01]  /*0020*/  S2UR UR6, SR_CTAID.X ;  /* 0x00000000000679c3 */ /* 0x000e220000002500 */
[----:B------:R-:W1:Y:S07]  /*0030*/  LDCU.64 UR4, c[0x0][0x358] ;  /* 0x00006b00ff0477ac */ /* 0x000e6e0008000a00 */
[----:B------:R-:W0:Y:S08]  /*0040*/  LDC R0, c[0x0][0x360] ;  /* 0x0000d800ff007b82 */ /* 0x000e300000000800 */
[----:B------:R-:W2:Y:S08]  /*0050*/  LDC.64 R2, c[0x0][0x380] ;  /* 0x0000e000ff027b82 */ /* 0x000eb00000000a00 */
[----:B------:R-:W3:Y:S01]  /*0060*/  LDC.64 R4, c[0x0][0x388] ;  /* 0x0000e200ff047b82 */ /* 0x000ee20000000a00 */
[----:B0-----:R-:W-:-:S07]  /*0070*/  IMAD R9, R0, UR6, R9 ;  /* 0x0000000600097c24 */ /* 0x001fce000f8e0209 */
[----:B------:R-:W0:Y:S01]  /*0080*/  LDC.64 R6, c[0x0][0x398] ;  /* 0x0000e600ff067b82 */ /* 0x000e220000000a00 */
[----:B--2---:R-:W-:-:S06]  /*0090*/  IMAD.WIDE R2, R9, 0x4, R2 ;  /* 0x0000000409027825 */ /* 0x004fcc00078e0202 */
[----:B-1----:R-:W2:Y:S01]  /*00a0*/  LDG.E R2, desc[UR4][R2.64] ;  /* 0x0000000402027981 */ /* 0x002ea2000c1e1900 */
[----:B---3--:R-:W-:-:S06]  /*00b0*/  IMAD.WIDE R4, R9, 0x4, R4 ;  /* 0x0000000409047825 */ /* 0x008fcc00078e0204 */
[----:B------:R-:W2:Y:S01]  /*00c0*/  LDG.E R5, desc[UR4][R4.64] ;  /* 0x0000000404057981 */ /* 0x000ea2000c1e1900 */
[----:B0-----:R-:W-:Y:S01]  /*00d0*/  IMAD.WIDE R6, R9, 0x4, R6 ;  /* 0x0000000409067825 */ /* 0x001fe200078e0206 */
[----:B--2---:R-:W-:-:S05]  /*00e0*/  IADD3 R9, PT, PT, R2, R5, RZ ;  /* 0x0000000502097210 */ /* 0x004fca0007ffe0ff */
[----:B------:R-:W-:Y:S01]  /*00f0*/  STG.E desc[UR4][R6.64], R9 ;  /* 0x0000000906007986 */ /* 0x000fe2000c101904 */
[----:B------:R-:W-:Y:S05]  /*0100*/  EXIT ;  /* 0x000000000000794d */ /* 0x000fea0003800000 */
.L_x_0:
[----:B------:R-:W-:-:S00]  /*0110*/  BRA `(.L_x_0) ;  /* 0xfffffffc00fc7947 */ /* 0x000fc0000383ffff */
[----:B------:R-:W-:-:S00]  /*0120*/  NOP ;  /* 0x0000000000007918 */ /* 0x000fc00000000000 */
        /* <DEDUP_REMOVED lines=13> */
.L_x_1:


//--------------------- .nv.shared.reserved.0     --------------------------
	.section	.nv.shared.reserved.0,"aw",@nobits
	.weak		__nv_reservedSMEM_offset_0_alias
	.size		__nv_reservedSMEM_offset_0_alias, 0, 64
	.other		__nv_reservedSMEM_offset_0_alias,@"STO_CUDA_RESERVED_SHARED STV_DEFAULT"
__nv_reservedSMEM_offset_0_alias:
	.zero		0
	.zero		64


//--------------------- .nv.constant0._Z15vector_additionPiS_iS_ --------------------------
	.section	.nv.constant0._Z15vector_additionPiS_iS_,"a",@progbits
	.sectionflags	@""
	.align	4
.nv.constant0._Z15vector_additionPiS_iS_:
	.zero		928


//--------------------- SYMBOLS --------------------------

	.type		.nv.reservedSmem.offset0,@object
	.size		.nv.reservedSmem.offset0,0x4
